	.headerflags	@"EF_CUDA_TEXMODE_UNIFIED EF_CUDA_64BIT_ADDRESS EF_CUDA_ACCELERATORS EF_CUDA_SM90 EF_CUDA_VIRTUAL_SM(EF_CUDA_SM90)"
	.elftype	@"ET_EXEC"


//--------------------- .nv.info                  --------------------------
	.section	.nv.info,"",@"SHT_CUDA_INFO"
	.align	4


	//----- nvinfo : EIATTR_REGCOUNT
	.align		4
        /*0000*/ 	.byte	0x04, 0x2f
        /*0002*/ 	.short	(.L_1 - .L_0)
	.align		4
.L_0:
        /*0004*/ 	.word	index@(triton_poi_fused_convolution_div_max_pool2d_with_indices_relu_sub_14)
        /*0008*/ 	.word	0x0000000c


	//----- nvinfo : EIATTR_MIN_STACK_SIZE
	.align		4
.L_1:
        /*000c*/ 	.byte	0x04, 0x12
        /*000e*/ 	.short	(.L_3 - .L_2)
	.align		4
.L_2:
        /*0010*/ 	.word	index@(triton_poi_fused_convolution_div_max_pool2d_with_indices_relu_sub_14)
        /*0014*/ 	.word	0x00000000


	//----- nvinfo : EIATTR_FRAME_SIZE
	.align		4
.L_3:
        /*0018*/ 	.byte	0x04, 0x11
        /*001a*/ 	.short	(.L_5 - .L_4)
	.align		4
.L_4:
        /*001c*/ 	.word	index@(triton_poi_fused_convolution_div_max_pool2d_with_indices_relu_sub_14)
        /*0020*/ 	.word	0x00000000


	//----- nvinfo : EIATTR_MIN_STACK_SIZE
	.align		4
.L_5:
        /*0024*/ 	.byte	0x04, 0x12
        /*0026*/ 	.short	(.L_7 - .L_6)
	.align		4
.L_6:
        /*0028*/ 	.word	index@(triton_poi_fused_convolution_div_max_pool2d_with_indices_relu_sub_14)
        /*002c*/ 	.word	0x00000000
.L_7:


//--------------------- .nv.info.triton_poi_fused_convolution_div_max_pool2d_with_indices_relu_sub_14 --------------------------
	.section	.nv.info.triton_poi_fused_convolution_div_max_pool2d_with_indices_relu_sub_14,"",@"SHT_CUDA_INFO"
	.sectionflags	@""
	.align	4


	//----- nvinfo : EIATTR_CUDA_API_VERSION
	.align		4
        /*0000*/ 	.byte	0x04, 0x37
        /*0002*/ 	.short	(.L_9 - .L_8)
.L_8:
        /*0004*/ 	.word	0x0000007c


	//----- nvinfo : EIATTR_KPARAM_INFO
	.align		4
.L_9:
        /*0008*/ 	.byte	0x04, 0x17
        /*000a*/ 	.short	(.L_11 - .L_10)
.L_10:
        /*000c*/ 	.word	0x00000000
        /*0010*/ 	.short	0x0002
        /*0012*/ 	.short	0x0010
        /*0014*/ 	.byte	0x00, 0xf0, 0x11, 0x00


	//----- nvinfo : EIATTR_KPARAM_INFO
	.align		4
.L_11:
        /*0018*/ 	.byte	0x04, 0x17
        /*001a*/ 	.short	(.L_13 - .L_12)
.L_12:
        /*001c*/ 	.word	0x00000000
        /*0020*/ 	.short	0x0001
        /*0022*/ 	.short	0x0008
        /*0024*/ 	.byte	0x00, 0xf4, 0x21, 0x00


	//----- nvinfo : EIATTR_KPARAM_INFO
	.align		4
.L_13:
        /*0028*/ 	.byte	0x04, 0x17
        /*002a*/ 	.short	(.L_15 - .L_14)
.L_14:
        /*002c*/ 	.word	0x00000000
        /*0030*/ 	.short	0x0000
        /*0032*/ 	.short	0x0000
        /*0034*/ 	.byte	0x00, 0xf4, 0x21, 0x00


	//----- nvinfo : EIATTR_SPARSE_MMA_MASK
	.align		4
.L_15:
        /*0038*/ 	.byte	0x03, 0x50
        /*003a*/ 	.short	0x0000


	//----- nvinfo : EIATTR_MAXREG_COUNT
	.align		4
        /*003c*/ 	.byte	0x03, 0x1b
        /*003e*/ 	.short	0x00ff


	//----- nvinfo : EIATTR_EXIT_INSTR_OFFSETS
	.align		4
        /*0040*/ 	.byte	0x04, 0x1c
        /*0042*/ 	.short	(.L_17 - .L_16)


	//   ....[0]....
.L_16:
        /*0044*/ 	.word	0x00000190


	//----- nvinfo : EIATTR_REQNTID
	.align		4
.L_17:
        /*0048*/ 	.byte	0x04, 0x10
        /*004a*/ 	.short	(.L_19 - .L_18)
.L_18:
        /*004c*/ 	.word	0x00000100
        /*0050*/ 	.word	0x00000001
        /*0054*/ 	.word	0x00000001


	//----- nvinfo : EIATTR_CBANK_PARAM_SIZE
	.align		4
.L_19:
        /*0058*/ 	.byte	0x03, 0x19
        /*005a*/ 	.short	0x0014


	//----- nvinfo : EIATTR_PARAM_CBANK
	.align		4
        /*005c*/ 	.byte	0x04, 0x0a
        /*005e*/ 	.short	(.L_21 - .L_20)
	.align		4
.L_20:
        /*0060*/ 	.word	index@(.nv.constant0.triton_poi_fused_convolution_div_max_pool2d_with_indices_relu_sub_14)
        /*0064*/ 	.short	0x0210
        /*0066*/ 	.short	0x0014


	//----- nvinfo : EIATTR_SW_WAR
	.align		4
.L_21:
        /*0068*/ 	.byte	0x04, 0x36
        /*006a*/ 	.short	(.L_23 - .L_22)
.L_22:
        /*006c*/ 	.word	0x00000008
.L_23:


//--------------------- .nv.callgraph             --------------------------
	.section	.nv.callgraph,"",@"SHT_CUDA_CALLGRAPH"
	.align	4
	.sectionentsize	8
	.align		4
        /*0000*/ 	.word	0x00000000
	.align		4
        /*0004*/ 	.word	0xffffffff
	.align		4
        /*0008*/ 	.word	0x00000000
	.align		4
        /*000c*/ 	.word	0xfffffffe
	.align		4
        /*0010*/ 	.word	0x00000000
	.align		4
        /*0014*/ 	.word	0xfffffffd
	.align		4
        /*0018*/ 	.word	0x00000000
	.align		4
        /*001c*/ 	.word	0xfffffffc


//--------------------- .text.triton_poi_fused_convolution_div_max_pool2d_with_indices_relu_sub_14 --------------------------
	.section	.text.triton_poi_fused_convolution_div_max_pool2d_with_indices_relu_sub_14,"ax",@progbits
	.align	128
        .global         triton_poi_fused_convolution_div_max_pool2d_with_indices_relu_sub_14
        .type           triton_poi_fused_convolution_div_max_pool2d_with_indices_relu_sub_14,@function
        .size           triton_poi_fused_convolution_div_max_pool2d_with_indices_relu_sub_14,(.L_x_1 - triton_poi_fused_convolution_div_max_pool2d_with_indices_relu_sub_14)
        .other          triton_poi_fused_convolution_div_max_pool2d_with_indices_relu_sub_14,@"STO_CUDA_ENTRY STV_DEFAULT"
triton_poi_fused_convolution_div_max_pool2d_with_indices_relu_sub_14:
.text.triton_poi_fused_convolution_div_max_pool2d_with_indices_relu_sub_14:
[----:B------:R-:W-:Y:S01]  /*0000*/  LDC R1, c[0x0][0x28] ;  /* 0x00000a00ff017b82 */ /* 0x000fe20000000800 */
[----:B------:R-:W1:Y:S07]  /*0010*/  S2R R0, SR_TID.X ;  /* 0x0000000000007919 */ /* 0x000e6e0000002100 */
[----:B------:R-:W2:Y:S01]  /*0020*/  LDC.64 R4, c[0x0][0x218] ;  /* 0x00008600ff047b82 */ /* 0x000ea20000000a00 */
[----:B------:R-:W-:Y:S01]  /*0030*/  ULDC.64 UR4, c[0x0][0x208] ;  /* 0x0000820000047ab9 */ /* 0x000fe20000000a00 */
[----:B------:R-:W3:Y:S06]  /*0040*/  S2R R7, SR_CTAID.X ;  /* 0x0000000000077919 */ /* 0x000eec0000002500 */
[----:B------:R-:W4:Y:S01]  /*0050*/  LDC.64 R2, c[0x0][0x210] ;  /* 0x00008400ff027b82 */ /* 0x000f220000000a00 */
[----:B-1----:R-:W-:Y:S01]  /*0060*/  IMAD.SHL.U32 R0, R0, 0x2, RZ ;  /* 0x0000000200007824 */ /* 0x002fe200078e00ff */
[----:B---3--:R-:W-:-:S04]  /*0070*/  SHF.R.S32.HI R6, RZ, 0x16, R7 ;  /* 0x00000016ff067819 */ /* 0x008fc80000011407 */
[----:B------:R-:W-:-:S05]  /*0080*/  LOP3.LUT R0, R0, 0x1fe, RZ, 0xc0, !PT ;  /* 0x000001fe00007812 */ /* 0x000fca00078ec0ff */
[----:B------:R-:W-:Y:S01]  /*0090*/  IMAD R7, R7, 0x200, R0 ;  /* 0x0000020007077824 */ /* 0x000fe200078e0200 */
[----:B------:R-:W-:-:S03]  /*00a0*/  SGXT R0, R6, 0x1 ;  /* 0x000000010600781a */ /* 0x000fc60000000200 */
[----:B----4-:R-:W-:Y:S01]  /*00b0*/  IMAD.WIDE R2, R7, 0x4, R2 ;  /* 0x0000000407027825 */ /* 0x010fe200078e0202 */
[----:B------:R-:W-:-:S04]  /*00c0*/  LEA.HI R0, R0, R7, RZ, 0x9 ;  /* 0x0000000700007211 */ /* 0x000fc800078f48ff */
[----:B------:R-:W-:-:S05]  /*00d0*/  LOP3.LUT R0, R0, 0xfffffe00, RZ, 0xc0, !PT ;  /* 0xfffffe0000007812 */ /* 0x000fca00078ec0ff */
[----:B------:R-:W-:Y:S02]  /*00e0*/  IMAD.IADD R9, R7, 0x1, -R0 ;  /* 0x0000000107097824 */ /* 0x000fe400078e0a00 */
[----:B------:R-:W3:Y:S02]  /*00f0*/  LDG.E.64 R6, desc[UR4][R2.64] ;  /* 0x0000000402067981 */ /* 0x000ee4000c1e1b00 */
[----:B--2---:R-:W-:-:S06]  /*0100*/  IMAD.WIDE R4, R9, 0x4, R4 ;  /* 0x0000000409047825 */ /* 0x004fcc00078e0204 */
[----:B------:R-:W3:Y:S02]  /*0110*/  LDG.E.EL.64 R4, desc[UR4][R4.64] ;  /* 0x0000000404047981 */ /* 0x000ee4000c2e1b00 */
[C---:B---3--:R-:W-:Y:S01]  /*0120*/  FSETP.GEU.AND P0, PT, R6.reuse, -R4, PT ;  /* 0x800000040600720b */ /* 0x048fe20003f0e000 */
[----:B------:R-:W-:Y:S01]  /*0130*/  FADD R6, R6, R4 ;  /* 0x0000000406067221 */ /* 0x000fe20000000000 */
[C---:B------:R-:W-:Y:S01]  /*0140*/  FADD R0, R7.reuse, R5 ;  /* 0x0000000507007221 */ /* 0x040fe20000000000 */
[----:B------:R-:W-:-:S03]  /*0150*/  FSETP.GEU.AND P1, PT, R7, -R5, PT ;  /* 0x800000050700720b */ /* 0x000fc60003f2e000 */
[----:B------:R-:W-:Y:S02]  /*0160*/  FSEL R6, R6, RZ, P0 ;  /* 0x000000ff06067208 */ /* 0x000fe40000000000 */
[----:B------:R-:W-:-:S05]  /*0170*/  FSEL R7, R0, RZ, P1 ;  /* 0x000000ff00077208 */ /* 0x000fca0000800000 */
[----:B------:R-:W-:Y:S01]  /*0180*/  STG.E.64 desc[UR4][R2.64], R6 ;  /* 0x0000000602007986 */ /* 0x000fe2000c101b04 */
[----:B------:R-:W-:Y:S05]  /*0190*/  EXIT ;  /* 0x000000000000794d */ /* 0x000fea0003800000 */
.L_x_0:
[----:B------:R-:W-:-:S00]  /*01a0*/  BRA `(.L_x_0) ;  /* 0xfffffffc00fc7947 */ /* 0x000fc0000383ffff */
[----:B------:R-:W-:-:S00]  /*01b0*/  NOP ;  /* 0x0000000000007918 */ /* 0x000fc00000000000 */
        /* <DEDUP_REMOVED lines=12> */
.L_x_1:


//--------------------- .nv.constant0.triton_poi_fused_convolution_div_max_pool2d_with_indices_relu_sub_14 --------------------------
	.section	.nv.constant0.triton_poi_fused_convolution_div_max_pool2d_with_indices_relu_sub_14,"a",@progbits
	.sectionflags	@""
	.align	4
.nv.constant0.triton_poi_fused_convolution_div_max_pool2d_with_indices_relu_sub_14:
	.zero		548
